//
// Generated by NVIDIA NVVM Compiler
//
// Compiler Build ID: CL-36424714
// Cuda compilation tools, release 13.0, V13.0.88
// Based on NVVM 20.0.0
//

.version 9.0
.target sm_100
.address_size 64

	// .globl	_Z12print_kernelv
.extern .func  (.param .b32 func_retval0) vprintf
(
	.param .b64 vprintf_param_0,
	.param .b64 vprintf_param_1
)
;
.global .align 1 .b8 $str[114] = {72, 101, 108, 108, 111, 32, 102, 114, 111, 109, 32, 98, 108, 111, 99, 107, 32, 37, 100, 44, 32, 116, 104, 114, 101, 97, 100, 73, 110, 100, 32, 120, 32, 37, 100, 44, 116, 104, 114, 101, 97, 100, 73, 110, 100, 32, 32, 121, 32, 37, 100, 44, 116, 104, 114, 101, 97, 100, 73, 110, 100, 32, 122, 32, 32, 37, 100, 32, 44, 98, 108, 111, 99, 107, 68, 105, 109, 32, 120, 32, 37, 100, 44, 32, 98, 108, 111, 99, 107, 68, 105, 109, 32, 121, 32, 37, 100, 44, 98, 108, 111, 99, 107, 68, 105, 109, 32, 122, 32, 37, 100, 32, 10};

.visible .entry _Z12print_kernelv()
{
	.local .align 8 .b8 	__local_depot0[32];
	.reg .b64 	%SP;
	.reg .b64 	%SPL;
	.reg .b32 	%r<10>;
	.reg .b64 	%rd<5>;

	mov.u64 	%SPL, __local_depot0;
	cvta.local.u64 	%SP, %SPL;
	add.u64 	%rd1, %SP, 0;
	add.u64 	%rd2, %SPL, 0;
	mov.u32 	%r1, %ctaid.x;
	mov.u32 	%r2, %tid.x;
	mov.u32 	%r3, %tid.y;
	mov.u32 	%r4, %tid.z;
	mov.u32 	%r5, %ntid.x;
	mov.u32 	%r6, %ntid.y;
	mov.u32 	%r7, %ntid.z;
	st.local.v2.u32 	[%rd2], {%r1, %r2};
	st.local.v2.u32 	[%rd2+8], {%r3, %r4};
	st.local.v2.u32 	[%rd2+16], {%r5, %r6};
	st.local.u32 	[%rd2+24], %r7;
	mov.u64 	%rd3, $str;
	cvta.global.u64 	%rd4, %rd3;
	{ // callseq 0, 0
	.param .b64 param0;
	st.param.b64 	[param0], %rd4;
	.param .b64 param1;
	st.param.b64 	[param1], %rd1;
	.param .b32 retval0;
	call.uni (retval0), 
	vprintf, 
	(
	param0, 
	param1
	);
	ld.param.b32 	%r8, [retval0];
	} // callseq 0
	ret;

}


// ===== COMPILED SASS (sm_100) =====

	.target	sm_100

	.elftype	@"ET_EXEC"


//--------------------- .note.nv.tkinfo           --------------------------
	.section	.note.nv.tkinfo,"",@"SHT_NOTE"
	.sectionflags	@"SHF_NOTE_NV_TKINFO"
	.tkinfo
        /*0018*/ 	.word	0x00000002
        /*0030*/ 	.string	""
        /*0030*/ 	.string	"ptxas"
        /*0030*/ 	.string	"Cuda compilation tools, release 13.0, V13.0.88"
        /*0030*/ 	.string	"Build cuda_13.0.r13.0/compiler.36424714_0"
        /*0030*/ 	.string	"-arch sm_100 -m 64 "



//--------------------- .note.nv.cuinfo           --------------------------
	.section	.note.nv.cuinfo,"",@"SHT_NOTE"
	.sectionflags	@"SHF_NOTE_NV_CUINFO"
        /*0018*/ 	.short	0x0002
        /*001a*/ 	.short	0x0064
        /*001c*/ 	.short	0x0082
	.zero		2


//--------------------- .nv.info                  --------------------------
	.section	.nv.info,"",@"SHT_CUDA_INFO"
	.align	4


	//----- nvinfo : EIATTR_REGCOUNT
	.align		4
        /*0000*/ 	.byte	0x04, 0x2f
        /*0002*/ 	.short	(.L_2 - .L_1)
	.align		4
.L_1:
        /*0004*/ 	.word	index@(_Z12print_kernelv)
        /*0008*/ 	.word	0x00000018


	//----- nvinfo : EIATTR_FRAME_SIZE
	.align		4
.L_2:
        /*000c*/ 	.byte	0x04, 0x11
        /*000e*/ 	.short	(.L_4 - .L_3)
	.align		4
.L_3:
        /*0010*/ 	.word	index@(_Z12print_kernelv)
        /*0014*/ 	.word	0x00000020


	//----- nvinfo : EIATTR_MIN_STACK_SIZE
	.align		4
.L_4:
        /*0018*/ 	.byte	0x04, 0x12
        /*001a*/ 	.short	(.L_6 - .L_5)
	.align		4
.L_5:
        /*001c*/ 	.word	index@(_Z12print_kernelv)
        /*0020*/ 	.word	0x00000020
.L_6:


//--------------------- .nv.compat                --------------------------
	.section	.nv.compat,"",@"SHT_CUDA_COMPAT_INFO"
	.align	4
        /*0000*/ 	.byte	0x02, 0x09, 0x00, 0x00, 0x02, 0x02, 0x01, 0x00, 0x02, 0x05, 0x05, 0x00, 0x03, 0x07, 0x01, 0x01
        /*0010*/ 	.byte	0x02, 0x03, 0x00, 0x00, 0x02, 0x06, 0x01, 0x00, 0x04, 0x0b, 0x08, 0x00, 0x09, 0x00, 0x00, 0x00
        /*0020*/ 	.byte	0x00, 0x00, 0x00, 0x00


//--------------------- .nv.info._Z12print_kernelv --------------------------
	.section	.nv.info._Z12print_kernelv,"",@"SHT_CUDA_INFO"
	.sectionflags	@""
	.align	4


	//----- nvinfo : EIATTR_CUDA_API_VERSION
	.align		4
        /*0000*/ 	.byte	0x04, 0x37
        /*0002*/ 	.short	(.L_8 - .L_7)
.L_7:
        /*0004*/ 	.word	0x00000082


	//----- nvinfo : EIATTR_SPARSE_MMA_MASK
	.align		4
.L_8:
        /*0008*/ 	.byte	0x03, 0x50
        /*000a*/ 	.short	0x0000


	//----- nvinfo : EIATTR_MAXREG_COUNT
	.align		4
        /*000c*/ 	.byte	0x03, 0x1b
        /*000e*/ 	.short	0x00ff


	//----- nvinfo : EIATTR_EXTERNS
	.align		4
        /*0010*/ 	.byte	0x04, 0x0f
        /*0012*/ 	.short	(.L_10 - .L_9)


	//   ....[0]....
	.align		4
.L_9:
        /*0014*/ 	.word	index@(vprintf)


	//----- nvinfo : EIATTR_MERCURY_ISA_VERSION
	.align		4
.L_10:
        /*0018*/ 	.byte	0x03, 0x5f
        /*001a*/ 	.short	0x0101


	//----- nvinfo : EIATTR_VRC_CTA_INIT_COUNT
	.align		4
        /*001c*/ 	.byte	0x02, 0x4a
	.zero		1
	.zero		1


	//----- nvinfo : EIATTR_SYSCALL_OFFSETS
	.align		4
        /*0020*/ 	.byte	0x04, 0x46
        /*0022*/ 	.short	(.L_12 - .L_11)


	//   ....[0]....
.L_11:
        /*0024*/ 	.word	0x00000170


	//----- nvinfo : EIATTR_EXIT_INSTR_OFFSETS
	.align		4
.L_12:
        /*0028*/ 	.byte	0x04, 0x1c
        /*002a*/ 	.short	(.L_14 - .L_13)


	//   ....[0]....
.L_13:
        /*002c*/ 	.word	0x00000180


	//----- nvinfo : EIATTR_SW_WAR
	.align		4
.L_14:
        /*0030*/ 	.byte	0x04, 0x36
        /*0032*/ 	.short	(.L_16 - .L_15)
.L_15:
        /*0034*/ 	.word	0x00000008
.L_16:


//--------------------- .nv.callgraph             --------------------------
	.section	.nv.callgraph,"",@"SHT_CUDA_CALLGRAPH"
	.align	4
	.sectionentsize	8
	.align		4
        /*0000*/ 	.word	0x00000000
	.align		4
        /*0004*/ 	.word	0xffffffff
	.align		4
        /*0008*/ 	.word	index@(_Z12print_kernelv)
	.align		4
        /*000c*/ 	.word	index@(vprintf)
	.align		4
        /*0010*/ 	.word	0x00000000
	.align		4
        /*0014*/ 	.word	0xfffffffe
	.align		4
        /*0018*/ 	.word	0x00000000
	.align		4
        /*001c*/ 	.word	0xfffffffd
	.align		4
        /*0020*/ 	.word	0x00000000
	.align		4
        /*0024*/ 	.word	0xfffffffc


//--------------------- .nv.constant4             --------------------------
	.section	.nv.constant4,"a",@progbits
	.align	8
	.align		8
.nv.constant4:
        /*0000*/ 	.dword	vprintf
	.align		8
        /*0008*/ 	.dword	$str


//--------------------- .text._Z12print_kernelv   --------------------------
	.section	.text._Z12print_kernelv,"ax",@progbits
	.align	128
        .global         _Z12print_kernelv
        .type           _Z12print_kernelv,@function
        .size           _Z12print_kernelv,(.L_x_2 - _Z12print_kernelv)
        .other          _Z12print_kernelv,@"STO_CUDA_ENTRY STV_DEFAULT"
_Z12print_kernelv:
.text._Z12print_kernelv:
[----:B------:R-:W0:Y:S01]  /*0000*/  LDC R1, c[0x0][0x37c] ;  /* 0x0000df00ff017b82 */ /* 0x000e220000000800 */
[----:B------:R-:W1:Y:S01]  /*0010*/  S2R R8, SR_CTAID.X ;  /* 0x0000000000087919 */ /* 0x000e620000002500 */
[----:B------:R-:W2:Y:S06]  /*0020*/  LDCU UR5, c[0x0][0x2fc] ;  /* 0x00005f80ff0577ac */ /* 0x000eac0008000800 */
[----:B------:R-:W3:Y:S01]  /*0030*/  LDC R12, c[0x0][0x360] ;  /* 0x0000d800ff0c7b82 */ /* 0x000ee20000000800 */
[----:B0-----:R-:W-:Y:S01]  /*0040*/  VIADD R1, R1, 0xffffffe0 ;  /* 0xffffffe001017836 */ /* 0x001fe20000000000 */
[----:B------:R-:W1:Y:S01]  /*0050*/  S2R R9, SR_TID.X ;  /* 0x0000000000097919 */ /* 0x000e620000002100 */
[----:B------:R-:W-:Y:S01]  /*0060*/  MOV R0, 0x0 ;  /* 0x0000000000007802 */ /* 0x000fe20000000f00 */
[----:B------:R-:W0:Y:S01]  /*0070*/  LDCU UR4, c[0x0][0x2f8] ;  /* 0x00005f00ff0477ac */ /* 0x000e220008000800 */
[----:B------:R-:W4:Y:S03]  /*0080*/  S2R R10, SR_TID.Y ;  /* 0x00000000000a7919 */ /* 0x000f260000002200 */
[----:B------:R-:W3:Y:S01]  /*0090*/  LDC R13, c[0x0][0x364] ;  /* 0x0000d900ff0d7b82 */ /* 0x000ee20000000800 */
[----:B------:R-:W5:Y:S01]  /*00a0*/  LDCU.64 UR6, c[0x4][0x8] ;  /* 0x01000100ff0677ac */ /* 0x000f620008000a00 */
[----:B------:R-:W4:Y:S06]  /*00b0*/  S2R R11, SR_TID.Z ;  /* 0x00000000000b7919 */ /* 0x000f2c0000002300 */
[----:B------:R-:W4:Y:S01]  /*00c0*/  LDC R14, c[0x0][0x368] ;  /* 0x0000da00ff0e7b82 */ /* 0x000f220000000800 */
[----:B0-----:R-:W-:-:S07]  /*00d0*/  IADD3 R6, P0, PT, R1, UR4, RZ ;  /* 0x0000000401067c10 */ /* 0x001fce000ff1e0ff */
[----:B------:R0:W0:Y:S01]  /*00e0*/  LDC.64 R2, c[0x4][R0] ;  /* 0x0100000000027b82 */ /* 0x0000220000000a00 */
[----:B-----5:R-:W-:Y:S01]  /*00f0*/  IMAD.U32 R4, RZ, RZ, UR6 ;  /* 0x00000006ff047e24 */ /* 0x020fe2000f8e00ff */
[----:B------:R-:W-:Y:S01]  /*0100*/  MOV R5, UR7 ;  /* 0x0000000700057c02 */ /* 0x000fe20008000f00 */
[----:B--2---:R-:W-:Y:S01]  /*0110*/  IMAD.X R7, RZ, RZ, UR5, P0 ;  /* 0x00000005ff077e24 */ /* 0x004fe200080e06ff */
[----:B---3--:R2:W-:Y:S04]  /*0120*/  STL.64 [R1+0x10], R12 ;  /* 0x0000100c01007387 */ /* 0x0085e80000100a00 */
[----:B-1----:R2:W-:Y:S04]  /*0130*/  STL.64 [R1], R8 ;  /* 0x0000000801007387 */ /* 0x0025e80000100a00 */
[----:B----4-:R2:W-:Y:S04]  /*0140*/  STL [R1+0x18], R14 ;  /* 0x0000180e01007387 */ /* 0x0105e80000100800 */
[----:B------:R2:W-:Y:S02]  /*0150*/  STL.64 [R1+0x8], R10 ;  /* 0x0000080a01007387 */ /* 0x0005e40000100a00 */
[----:B------:R-:W-:-:S07]  /*0160*/  LEPC R20, `(.L_x_0) ;  /* 0x000000001014794e */ /* 0x000fce0000000000 */
[----:B0-2---:R-:W-:Y:S05]  /*0170*/  CALL.ABS.NOINC R2 ;  /* 0x0000000002007343 */ /* 0x005fea0003c00000 */
.L_x_0:
[----:B------:R-:W-:Y:S05]  /*0180*/  EXIT ;  /* 0x000000000000794d */ /* 0x000fea0003800000 */
.L_x_1:
[----:B------:R-:W-:-:S00]  /*0190*/  BRA `(.L_x_1) ;  /* 0xfffffffc00fc7947 */ /* 0x000fc0000383ffff */
[----:B------:R-:W-:-:S00]  /*01a0*/  NOP ;  /* 0x0000000000007918 */ /* 0x000fc00000000000 */
        /* <DEDUP_REMOVED lines=13> */
.L_x_2:


//--------------------- .nv.global.init           --------------------------
	.section	.nv.global.init,"aw",@progbits
.nv.global.init:
	.type		$str,@object
	.size		$str,(.L_0 - $str)
$str:
        /*0000*/ 	.byte	0x48, 0x65, 0x6c, 0x6c, 0x6f, 0x20, 0x66, 0x72, 0x6f, 0x6d, 0x20, 0x62, 0x6c, 0x6f, 0x63, 0x6b
        /*0010*/ 	.byte	0x20, 0x25, 0x64, 0x2c, 0x20, 0x74, 0x68, 0x72, 0x65, 0x61, 0x64, 0x49, 0x6e, 0x64, 0x20, 0x78
        /*0020*/ 	.byte	0x20, 0x25, 0x64, 0x2c, 0x74, 0x68, 0x72, 0x65, 0x61, 0x64, 0x49, 0x6e, 0x64, 0x20, 0x20, 0x79
        /*0030*/ 	.byte	0x20, 0x25, 0x64, 0x2c, 0x74, 0x68, 0x72, 0x65, 0x61, 0x64, 0x49, 0x6e, 0x64, 0x20, 0x7a, 0x20
        /*0040*/ 	.byte	0x20, 0x25, 0x64, 0x20, 0x2c, 0x62, 0x6c, 0x6f, 0x63, 0x6b, 0x44, 0x69, 0x6d, 0x20, 0x78, 0x20
        /*0050*/ 	.byte	0x25, 0x64, 0x2c, 0x20, 0x62, 0x6c, 0x6f, 0x63, 0x6b, 0x44, 0x69, 0x6d, 0x20, 0x79, 0x20, 0x25
        /*0060*/ 	.byte	0x64, 0x2c, 0x62, 0x6c, 0x6f, 0x63, 0x6b, 0x44, 0x69, 0x6d, 0x20, 0x7a, 0x20, 0x25, 0x64, 0x20
        /*0070*/ 	.byte	0x0a, 0x00
.L_0:


//--------------------- .nv.shared.reserved.0     --------------------------
	.section	.nv.shared.reserved.0,"aw",@nobits
	.weak		__nv_reservedSMEM_offset_0_alias
	.size		__nv_reservedSMEM_offset_0_alias, 0, 64
	.other		__nv_reservedSMEM_offset_0_alias,@"STO_CUDA_RESERVED_SHARED STV_DEFAULT"
__nv_reservedSMEM_offset_0_alias:
	.zero		0
	.zero		64


//--------------------- .nv.constant0._Z12print_kernelv --------------------------
	.section	.nv.constant0._Z12print_kernelv,"a",@progbits
	.sectionflags	@""
	.align	4
.nv.constant0._Z12print_kernelv:
	.zero		896


//--------------------- SYMBOLS --------------------------

	.type		.nv.reservedSmem.offset0,@object
	.size		.nv.reservedSmem.offset0,0x4
	.type		vprintf,@function
